//
// Generated by NVIDIA NVVM Compiler
//
// Compiler Build ID: CL-36424714
// Cuda compilation tools, release 13.0, V13.0.88
// Based on NVVM 20.0.0
//

.version 9.0
.target sm_100
.address_size 64

	// .globl	_Z13convolution1DPKfPfi
// _ZZ13scanPrefixSumPiS_iE4temp has been demoted

.visible .entry _Z13convolution1DPKfPfi(
	.param .u64 .ptr .align 1 _Z13convolution1DPKfPfi_param_0,
	.param .u64 .ptr .align 1 _Z13convolution1DPKfPfi_param_1,
	.param .u32 _Z13convolution1DPKfPfi_param_2
)
{
	.reg .pred 	%p<4>;
	.reg .b32 	%r<10>;
	.reg .b32 	%f<6>;
	.reg .b64 	%rd<10>;

	ld.param.u64 	%rd1, [_Z13convolution1DPKfPfi_param_0];
	ld.param.u64 	%rd2, [_Z13convolution1DPKfPfi_param_1];
	ld.param.u32 	%r2, [_Z13convolution1DPKfPfi_param_2];
	mov.u32 	%r4, %ctaid.x;
	mov.u32 	%r5, %ntid.x;
	mov.u32 	%r6, %tid.x;
	mad.lo.s32 	%r7, %r4, %r5, %r6;
	setp.lt.s32 	%p1, %r7, 1;
	add.s32 	%r8, %r2, -1;
	setp.ge.s32 	%p2, %r7, %r8;
	or.pred  	%p3, %p1, %p2;
	@%p3 bra 	$L__BB0_2;
	cvta.to.global.u64 	%rd3, %rd1;
	cvta.to.global.u64 	%rd4, %rd2;
	add.s32 	%r9, %r7, -1;
	mul.wide.u32 	%rd5, %r9, 4;
	add.s64 	%rd6, %rd3, %rd5;
	ld.global.f32 	%f1, [%rd6];
	mul.wide.u32 	%rd7, %r7, 4;
	add.s64 	%rd8, %rd3, %rd7;
	ld.global.f32 	%f2, [%rd8];
	fma.rn.f32 	%f3, %f2, 0f00000000, %f1;
	ld.global.f32 	%f4, [%rd8+4];
	sub.f32 	%f5, %f3, %f4;
	add.s64 	%rd9, %rd4, %rd7;
	st.global.f32 	[%rd9], %f5;
$L__BB0_2:
	ret;

}
	// .globl	_Z13scanPrefixSumPiS_i
.visible .entry _Z13scanPrefixSumPiS_i(
	.param .u64 .ptr .align 1 _Z13scanPrefixSumPiS_i_param_0,
	.param .u64 .ptr .align 1 _Z13scanPrefixSumPiS_i_param_1,
	.param .u32 _Z13scanPrefixSumPiS_i_param_2
)
{
	.reg .pred 	%p<23>;
	.reg .b32 	%r<81>;
	.reg .b64 	%rd<9>;
	// demoted variable
	.shared .align 4 .b8 _ZZ13scanPrefixSumPiS_iE4temp[2048];
	ld.param.u64 	%rd4, [_Z13scanPrefixSumPiS_i_param_0];
	ld.param.u64 	%rd3, [_Z13scanPrefixSumPiS_i_param_1];
	ld.param.u32 	%r15, [_Z13scanPrefixSumPiS_i_param_2];
	cvta.to.global.u64 	%rd5, %rd4;
	mov.u32 	%r1, %tid.x;
	mov.u32 	%r16, %ctaid.x;
	shl.b32 	%r17, %r16, 9;
	add.s32 	%r2, %r17, %r1;
	setp.ge.s32 	%p1, %r2, %r15;
	mul.wide.s32 	%rd6, %r2, 4;
	add.s64 	%rd1, %rd5, %rd6;
	shl.b32 	%r18, %r1, 2;
	mov.u32 	%r19, _ZZ13scanPrefixSumPiS_iE4temp;
	add.s32 	%r3, %r19, %r18;
	@%p1 bra 	$L__BB1_2;
	ld.global.u32 	%r21, [%rd1];
	st.shared.u32 	[%r3], %r21;
	bra.uni 	$L__BB1_3;
$L__BB1_2:
	mov.b32 	%r20, 0;
	st.shared.u32 	[%r3], %r20;
$L__BB1_3:
	add.s32 	%r4, %r2, 256;
	setp.ge.s32 	%p2, %r4, %r15;
	@%p2 bra 	$L__BB1_5;
	ld.global.u32 	%r23, [%rd1+1024];
	st.shared.u32 	[%r3+1024], %r23;
	bra.uni 	$L__BB1_6;
$L__BB1_5:
	mov.b32 	%r22, 0;
	st.shared.u32 	[%r3+1024], %r22;
$L__BB1_6:
	shl.b32 	%r24, %r1, 1;
	or.b32  	%r5, %r24, 1;
	bar.sync 	0;
	setp.gt.u32 	%p3, %r1, 255;
	add.s32 	%r6, %r3, %r18;
	@%p3 bra 	$L__BB1_8;
	ld.shared.u32 	%r26, [%r6];
	ld.shared.u32 	%r27, [%r6+4];
	add.s32 	%r28, %r27, %r26;
	st.shared.u32 	[%r6+4], %r28;
$L__BB1_8:
	bar.sync 	0;
	setp.gt.u32 	%p4, %r1, 127;
	shl.b32 	%r7, %r5, 3;
	add.s32 	%r8, %r19, %r7;
	@%p4 bra 	$L__BB1_10;
	ld.shared.u32 	%r30, [%r8+-4];
	ld.shared.u32 	%r31, [%r8+4];
	add.s32 	%r32, %r31, %r30;
	st.shared.u32 	[%r8+4], %r32;
$L__BB1_10:
	bar.sync 	0;
	setp.gt.u32 	%p5, %r1, 63;
	add.s32 	%r9, %r8, %r7;
	@%p5 bra 	$L__BB1_12;
	ld.shared.u32 	%r33, [%r9+-4];
	ld.shared.u32 	%r34, [%r9+12];
	add.s32 	%r35, %r34, %r33;
	st.shared.u32 	[%r9+12], %r35;
$L__BB1_12:
	bar.sync 	0;
	setp.gt.u32 	%p6, %r1, 31;
	mad.lo.s32 	%r10, %r5, 24, %r8;
	@%p6 bra 	$L__BB1_14;
	ld.shared.u32 	%r36, [%r10+-4];
	ld.shared.u32 	%r37, [%r10+28];
	add.s32 	%r38, %r37, %r36;
	st.shared.u32 	[%r10+28], %r38;
$L__BB1_14:
	bar.sync 	0;
	setp.gt.u32 	%p7, %r1, 15;
	mad.lo.s32 	%r11, %r5, 56, %r8;
	@%p7 bra 	$L__BB1_16;
	ld.shared.u32 	%r39, [%r11+-4];
	ld.shared.u32 	%r40, [%r11+60];
	add.s32 	%r41, %r40, %r39;
	st.shared.u32 	[%r11+60], %r41;
$L__BB1_16:
	bar.sync 	0;
	setp.gt.u32 	%p8, %r1, 7;
	mad.lo.s32 	%r12, %r5, 120, %r8;
	@%p8 bra 	$L__BB1_18;
	ld.shared.u32 	%r42, [%r12+-4];
	ld.shared.u32 	%r43, [%r12+124];
	add.s32 	%r44, %r43, %r42;
	st.shared.u32 	[%r12+124], %r44;
$L__BB1_18:
	bar.sync 	0;
	setp.gt.u32 	%p9, %r1, 3;
	mad.lo.s32 	%r13, %r5, 248, %r8;
	@%p9 bra 	$L__BB1_20;
	ld.shared.u32 	%r45, [%r13+-4];
	ld.shared.u32 	%r46, [%r13+252];
	add.s32 	%r47, %r46, %r45;
	st.shared.u32 	[%r13+252], %r47;
$L__BB1_20:
	bar.sync 	0;
	setp.gt.u32 	%p10, %r1, 1;
	mad.lo.s32 	%r14, %r5, 504, %r8;
	@%p10 bra 	$L__BB1_22;
	ld.shared.u32 	%r48, [%r14+-4];
	ld.shared.u32 	%r49, [%r14+508];
	add.s32 	%r50, %r49, %r48;
	st.shared.u32 	[%r14+508], %r50;
$L__BB1_22:
	bar.sync 	0;
	setp.ne.s32 	%p11, %r1, 0;
	@%p11 bra 	$L__BB1_24;
	mov.b32 	%r51, 0;
	st.shared.u32 	[_ZZ13scanPrefixSumPiS_iE4temp+2044], %r51;
$L__BB1_24:
	setp.ne.s32 	%p12, %r1, 0;
	bar.sync 	0;
	@%p12 bra 	$L__BB1_26;
	ld.shared.u32 	%r52, [_ZZ13scanPrefixSumPiS_iE4temp+1020];
	ld.shared.u32 	%r53, [_ZZ13scanPrefixSumPiS_iE4temp+2044];
	st.shared.u32 	[_ZZ13scanPrefixSumPiS_iE4temp+1020], %r53;
	add.s32 	%r54, %r53, %r52;
	st.shared.u32 	[_ZZ13scanPrefixSumPiS_iE4temp+2044], %r54;
$L__BB1_26:
	setp.gt.u32 	%p13, %r1, 1;
	bar.sync 	0;
	@%p13 bra 	$L__BB1_28;
	ld.shared.u32 	%r55, [%r14+-4];
	ld.shared.u32 	%r56, [%r14+508];
	st.shared.u32 	[%r14+-4], %r56;
	add.s32 	%r57, %r56, %r55;
	st.shared.u32 	[%r14+508], %r57;
$L__BB1_28:
	setp.gt.u32 	%p14, %r1, 3;
	bar.sync 	0;
	@%p14 bra 	$L__BB1_30;
	ld.shared.u32 	%r58, [%r13+-4];
	ld.shared.u32 	%r59, [%r13+252];
	st.shared.u32 	[%r13+-4], %r59;
	add.s32 	%r60, %r59, %r58;
	st.shared.u32 	[%r13+252], %r60;
$L__BB1_30:
	setp.gt.u32 	%p15, %r1, 7;
	bar.sync 	0;
	@%p15 bra 	$L__BB1_32;
	ld.shared.u32 	%r61, [%r12+-4];
	ld.shared.u32 	%r62, [%r12+124];
	st.shared.u32 	[%r12+-4], %r62;
	add.s32 	%r63, %r62, %r61;
	st.shared.u32 	[%r12+124], %r63;
$L__BB1_32:
	setp.gt.u32 	%p16, %r1, 15;
	bar.sync 	0;
	@%p16 bra 	$L__BB1_34;
	ld.shared.u32 	%r64, [%r11+-4];
	ld.shared.u32 	%r65, [%r11+60];
	st.shared.u32 	[%r11+-4], %r65;
	add.s32 	%r66, %r65, %r64;
	st.shared.u32 	[%r11+60], %r66;
$L__BB1_34:
	setp.gt.u32 	%p17, %r1, 31;
	bar.sync 	0;
	@%p17 bra 	$L__BB1_36;
	ld.shared.u32 	%r67, [%r10+-4];
	ld.shared.u32 	%r68, [%r10+28];
	st.shared.u32 	[%r10+-4], %r68;
	add.s32 	%r69, %r68, %r67;
	st.shared.u32 	[%r10+28], %r69;
$L__BB1_36:
	setp.gt.u32 	%p18, %r1, 63;
	bar.sync 	0;
	@%p18 bra 	$L__BB1_38;
	ld.shared.u32 	%r70, [%r9+-4];
	ld.shared.u32 	%r71, [%r9+12];
	st.shared.u32 	[%r9+-4], %r71;
	add.s32 	%r72, %r71, %r70;
	st.shared.u32 	[%r9+12], %r72;
$L__BB1_38:
	setp.gt.u32 	%p19, %r1, 127;
	bar.sync 	0;
	@%p19 bra 	$L__BB1_40;
	ld.shared.u32 	%r73, [%r8+-4];
	ld.shared.u32 	%r74, [%r8+4];
	st.shared.u32 	[%r8+-4], %r74;
	add.s32 	%r75, %r74, %r73;
	st.shared.u32 	[%r8+4], %r75;
$L__BB1_40:
	setp.gt.u32 	%p20, %r1, 255;
	bar.sync 	0;
	@%p20 bra 	$L__BB1_42;
	ld.shared.u32 	%r76, [%r6];
	ld.shared.u32 	%r77, [%r6+4];
	st.shared.u32 	[%r6], %r77;
	add.s32 	%r78, %r77, %r76;
	st.shared.u32 	[%r6+4], %r78;
$L__BB1_42:
	setp.ge.s32 	%p21, %r2, %r15;
	bar.sync 	0;
	cvta.to.global.u64 	%rd7, %rd3;
	add.s64 	%rd2, %rd7, %rd6;
	@%p21 bra 	$L__BB1_44;
	ld.shared.u32 	%r79, [%r3];
	st.global.u32 	[%rd2], %r79;
$L__BB1_44:
	setp.ge.s32 	%p22, %r4, %r15;
	@%p22 bra 	$L__BB1_46;
	ld.shared.u32 	%r80, [%r3+1024];
	st.global.u32 	[%rd2+1024], %r80;
$L__BB1_46:
	ret;

}
	// .globl	_Z15histogramAtomicPiS_ii
.visible .entry _Z15histogramAtomicPiS_ii(
	.param .u64 .ptr .align 1 _Z15histogramAtomicPiS_ii_param_0,
	.param .u64 .ptr .align 1 _Z15histogramAtomicPiS_ii_param_1,
	.param .u32 _Z15histogramAtomicPiS_ii_param_2,
	.param .u32 _Z15histogramAtomicPiS_ii_param_3
)
{
	.reg .pred 	%p<2>;
	.reg .b32 	%r<10>;
	.reg .b64 	%rd<9>;

	ld.param.u64 	%rd1, [_Z15histogramAtomicPiS_ii_param_0];
	ld.param.u64 	%rd2, [_Z15histogramAtomicPiS_ii_param_1];
	ld.param.u32 	%r3, [_Z15histogramAtomicPiS_ii_param_2];
	ld.param.u32 	%r2, [_Z15histogramAtomicPiS_ii_param_3];
	mov.u32 	%r4, %ctaid.x;
	mov.u32 	%r5, %ntid.x;
	mov.u32 	%r6, %tid.x;
	mad.lo.s32 	%r1, %r4, %r5, %r6;
	setp.ge.s32 	%p1, %r1, %r3;
	@%p1 bra 	$L__BB2_2;
	cvta.to.global.u64 	%rd3, %rd1;
	cvta.to.global.u64 	%rd4, %rd2;
	mul.wide.s32 	%rd5, %r1, 4;
	add.s64 	%rd6, %rd3, %rd5;
	ld.global.u32 	%r7, [%rd6];
	rem.s32 	%r8, %r7, %r2;
	mul.wide.s32 	%rd7, %r8, 4;
	add.s64 	%rd8, %rd4, %rd7;
	atom.global.add.u32 	%r9, [%rd8], 1;
$L__BB2_2:
	ret;

}


// ===== COMPILED SASS (sm_100) =====

	.target	sm_100

	.elftype	@"ET_EXEC"


//--------------------- .note.nv.tkinfo           --------------------------
	.section	.note.nv.tkinfo,"",@"SHT_NOTE"
	.sectionflags	@"SHF_NOTE_NV_TKINFO"
	.tkinfo
        /*0018*/ 	.word	0x00000002
        /*0030*/ 	.string	""
        /*0030*/ 	.string	"ptxas"
        /*0030*/ 	.string	"Cuda compilation tools, release 13.0, V13.0.88"
        /*0030*/ 	.string	"Build cuda_13.0.r13.0/compiler.36424714_0"
        /*0030*/ 	.string	"-arch sm_100 -m 64 "



//--------------------- .note.nv.cuinfo           --------------------------
	.section	.note.nv.cuinfo,"",@"SHT_NOTE"
	.sectionflags	@"SHF_NOTE_NV_CUINFO"
        /*0018*/ 	.short	0x0002
        /*001a*/ 	.short	0x0064
        /*001c*/ 	.short	0x0082
	.zero		2


//--------------------- .nv.info                  --------------------------
	.section	.nv.info,"",@"SHT_CUDA_INFO"
	.align	4


	//----- nvinfo : EIATTR_REGCOUNT
	.align		4
        /*0000*/ 	.byte	0x04, 0x2f
        /*0002*/ 	.short	(.L_1 - .L_0)
	.align		4
.L_0:
        /*0004*/ 	.word	index@(_Z13convolution1DPKfPfi)
        /*0008*/ 	.word	0x00000010


	//----- nvinfo : EIATTR_FRAME_SIZE
	.align		4
.L_1:
        /*000c*/ 	.byte	0x04, 0x11
        /*000e*/ 	.short	(.L_3 - .L_2)
	.align		4
.L_2:
        /*0010*/ 	.word	index@(_Z13convolution1DPKfPfi)
        /*0014*/ 	.word	0x00000000


	//----- nvinfo : EIATTR_REGCOUNT
	.align		4
.L_3:
        /*0018*/ 	.byte	0x04, 0x2f
        /*001a*/ 	.short	(.L_5 - .L_4)
	.align		4
.L_4:
        /*001c*/ 	.word	index@(_Z13scanPrefixSumPiS_i)
        /*0020*/ 	.word	0x00000015


	//----- nvinfo : EIATTR_FRAME_SIZE
	.align		4
.L_5:
        /*0024*/ 	.byte	0x04, 0x11
        /*0026*/ 	.short	(.L_7 - .L_6)
	.align		4
.L_6:
        /*0028*/ 	.word	index@(_Z13scanPrefixSumPiS_i)
        /*002c*/ 	.word	0x00000000


	//----- nvinfo : EIATTR_REGCOUNT
	.align		4
.L_7:
        /*0030*/ 	.byte	0x04, 0x2f
        /*0032*/ 	.short	(.L_9 - .L_8)
	.align		4
.L_8:
        /*0034*/ 	.word	index@(_Z15histogramAtomicPiS_ii)
        /*0038*/ 	.word	0x0000000c


	//----- nvinfo : EIATTR_FRAME_SIZE
	.align		4
.L_9:
        /*003c*/ 	.byte	0x04, 0x11
        /*003e*/ 	.short	(.L_11 - .L_10)
	.align		4
.L_10:
        /*0040*/ 	.word	index@(_Z15histogramAtomicPiS_ii)
        /*0044*/ 	.word	0x00000000


	//----- nvinfo : EIATTR_MIN_STACK_SIZE
	.align		4
.L_11:
        /*0048*/ 	.byte	0x04, 0x12
        /*004a*/ 	.short	(.L_13 - .L_12)
	.align		4
.L_12:
        /*004c*/ 	.word	index@(_Z15histogramAtomicPiS_ii)
        /*0050*/ 	.word	0x00000000


	//----- nvinfo : EIATTR_MIN_STACK_SIZE
	.align		4
.L_13:
        /*0054*/ 	.byte	0x04, 0x12
        /*0056*/ 	.short	(.L_15 - .L_14)
	.align		4
.L_14:
        /*0058*/ 	.word	index@(_Z13scanPrefixSumPiS_i)
        /*005c*/ 	.word	0x00000000


	//----- nvinfo : EIATTR_MIN_STACK_SIZE
	.align		4
.L_15:
        /*0060*/ 	.byte	0x04, 0x12
        /*0062*/ 	.short	(.L_17 - .L_16)
	.align		4
.L_16:
        /*0064*/ 	.word	index@(_Z13convolution1DPKfPfi)
        /*0068*/ 	.word	0x00000000
.L_17:


//--------------------- .nv.compat                --------------------------
	.section	.nv.compat,"",@"SHT_CUDA_COMPAT_INFO"
	.align	4
        /*0000*/ 	.byte	0x02, 0x09, 0x00, 0x00, 0x02, 0x02, 0x01, 0x00, 0x02, 0x05, 0x05, 0x00, 0x03, 0x07, 0x01, 0x01
        /*0010*/ 	.byte	0x02, 0x03, 0x00, 0x00, 0x02, 0x06, 0x01, 0x00, 0x04, 0x0b, 0x08, 0x00, 0x09, 0x00, 0x00, 0x00
        /*0020*/ 	.byte	0x00, 0x00, 0x00, 0x00


//--------------------- .nv.info._Z15histogramAtomicPiS_ii --------------------------
	.section	.nv.info._Z15histogramAtomicPiS_ii,"",@"SHT_CUDA_INFO"
	.sectionflags	@""
	.align	4


	//----- nvinfo : EIATTR_CUDA_API_VERSION
	.align		4
        /*0000*/ 	.byte	0x04, 0x37
        /*0002*/ 	.short	(.L_19 - .L_18)
.L_18:
        /*0004*/ 	.word	0x00000082


	//----- nvinfo : EIATTR_KPARAM_INFO
	.align		4
.L_19:
        /*0008*/ 	.byte	0x04, 0x17
        /*000a*/ 	.short	(.L_21 - .L_20)
.L_20:
        /*000c*/ 	.word	0x00000000
        /*0010*/ 	.short	0x0003
        /*0012*/ 	.short	0x0014
        /*0014*/ 	.byte	0x00, 0xf0, 0x11, 0x00


	//----- nvinfo : EIATTR_KPARAM_INFO
	.align		4
.L_21:
        /*0018*/ 	.byte	0x04, 0x17
        /*001a*/ 	.short	(.L_23 - .L_22)
.L_22:
        /*001c*/ 	.word	0x00000000
        /*0020*/ 	.short	0x0002
        /*0022*/ 	.short	0x0010
        /*0024*/ 	.byte	0x00, 0xf0, 0x11, 0x00


	//----- nvinfo : EIATTR_KPARAM_INFO
	.align		4
.L_23:
        /*0028*/ 	.byte	0x04, 0x17
        /*002a*/ 	.short	(.L_25 - .L_24)
.L_24:
        /*002c*/ 	.word	0x00000000
        /*0030*/ 	.short	0x0001
        /*0032*/ 	.short	0x0008
        /*0034*/ 	.byte	0x00, 0xf5, 0x21, 0x00


	//----- nvinfo : EIATTR_KPARAM_INFO
	.align		4
.L_25:
        /*0038*/ 	.byte	0x04, 0x17
        /*003a*/ 	.short	(.L_27 - .L_26)
.L_26:
        /*003c*/ 	.word	0x00000000
        /*0040*/ 	.short	0x0000
        /*0042*/ 	.short	0x0000
        /*0044*/ 	.byte	0x00, 0xf5, 0x21, 0x00


	//----- nvinfo : EIATTR_SPARSE_MMA_MASK
	.align		4
.L_27:
        /*0048*/ 	.byte	0x03, 0x50
        /*004a*/ 	.short	0x0000


	//----- nvinfo : EIATTR_MAXREG_COUNT
	.align		4
        /*004c*/ 	.byte	0x03, 0x1b
        /*004e*/ 	.short	0x00ff


	//----- nvinfo : EIATTR_MERCURY_ISA_VERSION
	.align		4
        /*0050*/ 	.byte	0x03, 0x5f
        /*0052*/ 	.short	0x0101


	//----- nvinfo : EIATTR_VRC_CTA_INIT_COUNT
	.align		4
        /*0054*/ 	.byte	0x02, 0x4a
	.zero		1
	.zero		1


	//----- nvinfo : EIATTR_EXIT_INSTR_OFFSETS
	.align		4
        /*0058*/ 	.byte	0x04, 0x1c
        /*005a*/ 	.short	(.L_29 - .L_28)


	//   ....[0]....
.L_28:
        /*005c*/ 	.word	0x00000070


	//   ....[1]....
        /*0060*/ 	.word	0x00000260


	//----- nvinfo : EIATTR_CBANK_PARAM_SIZE
	.align		4
.L_29:
        /*0064*/ 	.byte	0x03, 0x19
        /*0066*/ 	.short	0x0018


	//----- nvinfo : EIATTR_PARAM_CBANK
	.align		4
        /*0068*/ 	.byte	0x04, 0x0a
        /*006a*/ 	.short	(.L_31 - .L_30)
	.align		4
.L_30:
        /*006c*/ 	.word	index@(.nv.constant0._Z15histogramAtomicPiS_ii)
        /*0070*/ 	.short	0x0380
        /*0072*/ 	.short	0x0018


	//----- nvinfo : EIATTR_SW_WAR
	.align		4
.L_31:
        /*0074*/ 	.byte	0x04, 0x36
        /*0076*/ 	.short	(.L_33 - .L_32)
.L_32:
        /*0078*/ 	.word	0x00000008
.L_33:


//--------------------- .nv.info._Z13scanPrefixSumPiS_i --------------------------
	.section	.nv.info._Z13scanPrefixSumPiS_i,"",@"SHT_CUDA_INFO"
	.sectionflags	@""
	.align	4


	//----- nvinfo : EIATTR_CUDA_API_VERSION
	.align		4
        /*0000*/ 	.byte	0x04, 0x37
        /*0002*/ 	.short	(.L_35 - .L_34)
.L_34:
        /*0004*/ 	.word	0x00000082


	//----- nvinfo : EIATTR_KPARAM_INFO
	.align		4
.L_35:
        /*0008*/ 	.byte	0x04, 0x17
        /*000a*/ 	.short	(.L_37 - .L_36)
.L_36:
        /*000c*/ 	.word	0x00000000
        /*0010*/ 	.short	0x0002
        /*0012*/ 	.short	0x0010
        /*0014*/ 	.byte	0x00, 0xf0, 0x11, 0x00


	//----- nvinfo : EIATTR_KPARAM_INFO
	.align		4
.L_37:
        /*0018*/ 	.byte	0x04, 0x17
        /*001a*/ 	.short	(.L_39 - .L_38)
.L_38:
        /*001c*/ 	.word	0x00000000
        /*0020*/ 	.short	0x0001
        /*0022*/ 	.short	0x0008
        /*0024*/ 	.byte	0x00, 0xf5, 0x21, 0x00


	//----- nvinfo : EIATTR_KPARAM_INFO
	.align		4
.L_39:
        /*0028*/ 	.byte	0x04, 0x17
        /*002a*/ 	.short	(.L_41 - .L_40)
.L_40:
        /*002c*/ 	.word	0x00000000
        /*0030*/ 	.short	0x0000
        /*0032*/ 	.short	0x0000
        /*0034*/ 	.byte	0x00, 0xf5, 0x21, 0x00


	//----- nvinfo : EIATTR_SPARSE_MMA_MASK
	.align		4
.L_41:
        /*0038*/ 	.byte	0x03, 0x50
        /*003a*/ 	.short	0x0000


	//----- nvinfo : EIATTR_MAXREG_COUNT
	.align		4
        /*003c*/ 	.byte	0x03, 0x1b
        /*003e*/ 	.short	0x00ff


	//----- nvinfo : EIATTR_NUM_BARRIERS
	.align		4
        /*0040*/ 	.byte	0x02, 0x4c
        /*0042*/ 	.byte	0x01
	.zero		1


	//----- nvinfo : EIATTR_MERCURY_ISA_VERSION
	.align		4
        /*0044*/ 	.byte	0x03, 0x5f
        /*0046*/ 	.short	0x0101


	//----- nvinfo : EIATTR_VRC_CTA_INIT_COUNT
	.align		4
        /*0048*/ 	.byte	0x02, 0x4a
	.zero		1
	.zero		1


	//----- nvinfo : EIATTR_EXIT_INSTR_OFFSETS
	.align		4
        /*004c*/ 	.byte	0x04, 0x1c
        /*004e*/ 	.short	(.L_43 - .L_42)


	//   ....[0]....
.L_42:
        /*0050*/ 	.word	0x00000910


	//   ....[1]....
        /*0054*/ 	.word	0x00000940


	//----- nvinfo : EIATTR_CBANK_PARAM_SIZE
	.align		4
.L_43:
        /*0058*/ 	.byte	0x03, 0x19
        /*005a*/ 	.short	0x0014


	//----- nvinfo : EIATTR_PARAM_CBANK
	.align		4
        /*005c*/ 	.byte	0x04, 0x0a
        /*005e*/ 	.short	(.L_45 - .L_44)
	.align		4
.L_44:
        /*0060*/ 	.word	index@(.nv.constant0._Z13scanPrefixSumPiS_i)
        /*0064*/ 	.short	0x0380
        /*0066*/ 	.short	0x0014


	//----- nvinfo : EIATTR_SW_WAR
	.align		4
.L_45:
        /*0068*/ 	.byte	0x04, 0x36
        /*006a*/ 	.short	(.L_47 - .L_46)
.L_46:
        /*006c*/ 	.word	0x00000008
.L_47:


//--------------------- .nv.info._Z13convolution1DPKfPfi --------------------------
	.section	.nv.info._Z13convolution1DPKfPfi,"",@"SHT_CUDA_INFO"
	.sectionflags	@""
	.align	4


	//----- nvinfo : EIATTR_CUDA_API_VERSION
	.align		4
        /*0000*/ 	.byte	0x04, 0x37
        /*0002*/ 	.short	(.L_49 - .L_48)
.L_48:
        /*0004*/ 	.word	0x00000082


	//----- nvinfo : EIATTR_KPARAM_INFO
	.align		4
.L_49:
        /*0008*/ 	.byte	0x04, 0x17
        /*000a*/ 	.short	(.L_51 - .L_50)
.L_50:
        /*000c*/ 	.word	0x00000000
        /*0010*/ 	.short	0x0002
        /*0012*/ 	.short	0x0010
        /*0014*/ 	.byte	0x00, 0xf0, 0x11, 0x00


	//----- nvinfo : EIATTR_KPARAM_INFO
	.align		4
.L_51:
        /*0018*/ 	.byte	0x04, 0x17
        /*001a*/ 	.short	(.L_53 - .L_52)
.L_52:
        /*001c*/ 	.word	0x00000000
        /*0020*/ 	.short	0x0001
        /*0022*/ 	.short	0x0008
        /*0024*/ 	.byte	0x00, 0xf5, 0x21, 0x00


	//----- nvinfo : EIATTR_KPARAM_INFO
	.align		4
.L_53:
        /*0028*/ 	.byte	0x04, 0x17
        /*002a*/ 	.short	(.L_55 - .L_54)
.L_54:
        /*002c*/ 	.word	0x00000000
        /*0030*/ 	.short	0x0000
        /*0032*/ 	.short	0x0000
        /*0034*/ 	.byte	0x00, 0xf5, 0x21, 0x00


	//----- nvinfo : EIATTR_SPARSE_MMA_MASK
	.align		4
.L_55:
        /*0038*/ 	.byte	0x03, 0x50
        /*003a*/ 	.short	0x0000


	//----- nvinfo : EIATTR_MAXREG_COUNT
	.align		4
        /*003c*/ 	.byte	0x03, 0x1b
        /*003e*/ 	.short	0x00ff


	//----- nvinfo : EIATTR_MERCURY_ISA_VERSION
	.align		4
        /*0040*/ 	.byte	0x03, 0x5f
        /*0042*/ 	.short	0x0101


	//----- nvinfo : EIATTR_VRC_CTA_INIT_COUNT
	.align		4
        /*0044*/ 	.byte	0x02, 0x4a
	.zero		1
	.zero		1


	//----- nvinfo : EIATTR_EXIT_INSTR_OFFSETS
	.align		4
        /*0048*/ 	.byte	0x04, 0x1c
        /*004a*/ 	.short	(.L_57 - .L_56)


	//   ....[0]....
.L_56:
        /*004c*/ 	.word	0x00000090


	//   ....[1]....
        /*0050*/ 	.word	0x00000170


	//----- nvinfo : EIATTR_CBANK_PARAM_SIZE
	.align		4
.L_57:
        /*0054*/ 	.byte	0x03, 0x19
        /*0056*/ 	.short	0x0014


	//----- nvinfo : EIATTR_PARAM_CBANK
	.align		4
        /*0058*/ 	.byte	0x04, 0x0a
        /*005a*/ 	.short	(.L_59 - .L_58)
	.align		4
.L_58:
        /*005c*/ 	.word	index@(.nv.constant0._Z13convolution1DPKfPfi)
        /*0060*/ 	.short	0x0380
        /*0062*/ 	.short	0x0014


	//----- nvinfo : EIATTR_SW_WAR
	.align		4
.L_59:
        /*0064*/ 	.byte	0x04, 0x36
        /*0066*/ 	.short	(.L_61 - .L_60)
.L_60:
        /*0068*/ 	.word	0x00000008
.L_61:


//--------------------- .nv.callgraph             --------------------------
	.section	.nv.callgraph,"",@"SHT_CUDA_CALLGRAPH"
	.align	4
	.sectionentsize	8
	.align		4
        /*0000*/ 	.word	0x00000000
	.align		4
        /*0004*/ 	.word	0xffffffff
	.align		4
        /*0008*/ 	.word	0x00000000
	.align		4
        /*000c*/ 	.word	0xfffffffe
	.align		4
        /*0010*/ 	.word	0x00000000
	.align		4
        /*0014*/ 	.word	0xfffffffd
	.align		4
        /*0018*/ 	.word	0x00000000
	.align		4
        /*001c*/ 	.word	0xfffffffc


//--------------------- .text._Z15histogramAtomicPiS_ii --------------------------
	.section	.text._Z15histogramAtomicPiS_ii,"ax",@progbits
	.align	128
        .global         _Z15histogramAtomicPiS_ii
        .type           _Z15histogramAtomicPiS_ii,@function
        .size           _Z15histogramAtomicPiS_ii,(.L_x_3 - _Z15histogramAtomicPiS_ii)
        .other          _Z15histogramAtomicPiS_ii,@"STO_CUDA_ENTRY STV_DEFAULT"
_Z15histogramAtomicPiS_ii:
.text._Z15histogramAtomicPiS_ii:
[----:B------:R-:W-:Y:S01]  /*0000*/  LDC R1, c[0x0][0x37c] ;  /* 0x0000df00ff017b82 */ /* 0x000fe20000000800 */
[----:B------:R-:W0:Y:S07]  /*0010*/  S2R R0, SR_TID.X ;  /* 0x0000000000007919 */ /* 0x000e2e0000002100 */
[----:B------:R-:W0:Y:S01]  /*0020*/  S2UR UR4, SR_CTAID.X ;  /* 0x00000000000479c3 */ /* 0x000e220000002500 */
[----:B------:R-:W1:Y:S07]  /*0030*/  LDCU UR5, c[0x0][0x390] ;  /* 0x00007200ff0577ac */ /* 0x000e6e0008000800 */
[----:B------:R-:W0:Y:S02]  /*0040*/  LDC R5, c[0x0][0x360] ;  /* 0x0000d800ff057b82 */ /* 0x000e240000000800 */
[----:B0-----:R-:W-:-:S05]  /*0050*/  IMAD R5, R5, UR4, R0 ;  /* 0x0000000405057c24 */ /* 0x001fca000f8e0200 */
[----:B-1----:R-:W-:-:S13]  /*0060*/  ISETP.GE.AND P0, PT, R5, UR5, PT ;  /* 0x0000000505007c0c */ /* 0x002fda000bf06270 */
[----:B------:R-:W-:Y:S05]  /*0070*/  @P0 EXIT ;  /* 0x000000000000094d */ /* 0x000fea0003800000 */
[----:B------:R-:W0:Y:S01]  /*0080*/  LDC.64 R2, c[0x0][0x380] ;  /* 0x0000e000ff027b82 */ /* 0x000e220000000a00 */
[----:B------:R-:W1:Y:S07]  /*0090*/  LDCU.64 UR4, c[0x0][0x358] ;  /* 0x00006b00ff0477ac */ /* 0x000e6e0008000a00 */
[----:B------:R-:W2:Y:S01]  /*00a0*/  LDC R7, c[0x0][0x394] ;  /* 0x0000e500ff077b82 */ /* 0x000ea20000000800 */
[----:B0-----:R-:W-:-:S05]  /*00b0*/  IMAD.WIDE R2, R5, 0x4, R2 ;  /* 0x0000000405027825 */ /* 0x001fca00078e0202 */
[----:B-1----:R-:W3:Y:S01]  /*00c0*/  LDG.E R0, desc[UR4][R2.64] ;  /* 0x0000000402007981 */ /* 0x002ee2000c1e1900 */
[----:B--2---:R-:W-:-:S04]  /*00d0*/  IABS R8, R7 ;  /* 0x0000000700087213 */ /* 0x004fc80000000000 */
[----:B------:R-:W0:Y:S08]  /*00e0*/  I2F.RP R6, R8 ;  /* 0x0000000800067306 */ /* 0x000e300000209400 */
[----:B0-----:R-:W0:Y:S02]  /*00f0*/  MUFU.RCP R6, R6 ;  /* 0x0000000600067308 */ /* 0x001e240000001000 */
[----:B0-----:R-:W-:-:S06]  /*0100*/  VIADD R4, R6, 0xffffffe ;  /* 0x0ffffffe06047836 */ /* 0x001fcc0000000000 */
[----:B------:R0:W1:Y:S02]  /*0110*/  F2I.FTZ.U32.TRUNC.NTZ R5, R4 ;  /* 0x0000000400057305 */ /* 0x000064000021f000 */
[----:B0-----:R-:W-:Y:S02]  /*0120*/  HFMA2 R4, -RZ, RZ, 0, 0 ;  /* 0x00000000ff047431 */ /* 0x001fe400000001ff */
[----:B-1----:R-:W-:-:S04]  /*0130*/  IMAD.MOV R9, RZ, RZ, -R5 ;  /* 0x000000ffff097224 */ /* 0x002fc800078e0a05 */
[----:B------:R-:W-:-:S04]  /*0140*/  IMAD R9, R9, R8, RZ ;  /* 0x0000000809097224 */ /* 0x000fc800078e02ff */
[----:B------:R-:W-:Y:S01]  /*0150*/  IMAD.HI.U32 R5, R5, R9, R4 ;  /* 0x0000000905057227 */ /* 0x000fe200078e0004 */
[----:B---3--:R-:W-:Y:S02]  /*0160*/  IABS R2, R0 ;  /* 0x0000000000027213 */ /* 0x008fe40000000000 */
[----:B------:R-:W-:-:S03]  /*0170*/  ISETP.GE.AND P2, PT, R0, RZ, PT ;  /* 0x000000ff0000720c */ /* 0x000fc60003f46270 */
[----:B------:R-:W-:-:S04]  /*0180*/  IMAD.HI.U32 R5, R5, R2, RZ ;  /* 0x0000000205057227 */ /* 0x000fc800078e00ff */
[----:B------:R-:W-:-:S04]  /*0190*/  IMAD.MOV R5, RZ, RZ, -R5 ;  /* 0x000000ffff057224 */ /* 0x000fc800078e0a05 */
[C---:B------:R-:W-:Y:S02]  /*01a0*/  IMAD R5, R8.reuse, R5, R2 ;  /* 0x0000000508057224 */ /* 0x040fe400078e0202 */
[----:B------:R-:W0:Y:S03]  /*01b0*/  LDC.64 R2, c[0x0][0x388] ;  /* 0x0000e200ff027b82 */ /* 0x000e260000000a00 */
[----:B------:R-:W-:-:S13]  /*01c0*/  ISETP.GT.U32.AND P0, PT, R8, R5, PT ;  /* 0x000000050800720c */ /* 0x000fda0003f04070 */
[----:B------:R-:W-:Y:S02]  /*01d0*/  @!P0 IADD3 R5, PT, PT, R5, -R8, RZ ;  /* 0x8000000805058210 */ /* 0x000fe40007ffe0ff */
[----:B------:R-:W-:Y:S02]  /*01e0*/  ISETP.NE.AND P0, PT, R7, RZ, PT ;  /* 0x000000ff0700720c */ /* 0x000fe40003f05270 */
[----:B------:R-:W-:-:S13]  /*01f0*/  ISETP.GT.U32.AND P1, PT, R8, R5, PT ;  /* 0x000000050800720c */ /* 0x000fda0003f24070 */
[----:B------:R-:W-:-:S05]  /*0200*/  @!P1 IMAD.IADD R5, R5, 0x1, -R8 ;  /* 0x0000000105059824 */ /* 0x000fca00078e0a08 */
[----:B------:R-:W-:Y:S02]  /*0210*/  @!P2 IADD3 R5, PT, PT, -R5, RZ, RZ ;  /* 0x000000ff0505a210 */ /* 0x000fe40007ffe1ff */
[----:B------:R-:W-:Y:S02]  /*0220*/  @!P0 LOP3.LUT R5, RZ, R7, RZ, 0x33, !PT ;  /* 0x00000007ff058212 */ /* 0x000fe400078e33ff */
[----:B------:R-:W-:-:S03]  /*0230*/  MOV R7, 0x1 ;  /* 0x0000000100077802 */ /* 0x000fc60000000f00 */
[----:B0-----:R-:W-:-:S05]  /*0240*/  IMAD.WIDE R2, R5, 0x4, R2 ;  /* 0x0000000405027825 */ /* 0x001fca00078e0202 */
[----:B------:R-:W-:Y:S01]  /*0250*/  REDG.E.ADD.STRONG.GPU desc[UR4][R2.64], R7 ;  /* 0x000000070200798e */ /* 0x000fe2000c12e104 */
[----:B------:R-:W-:Y:S05]  /*0260*/  EXIT ;  /* 0x000000000000794d */ /* 0x000fea0003800000 */
.L_x_0:
[----:B------:R-:W-:-:S00]  /*0270*/  BRA `(.L_x_0) ;  /* 0xfffffffc00fc7947 */ /* 0x000fc0000383ffff */
[----:B------:R-:W-:-:S00]  /*0280*/  NOP ;  /* 0x0000000000007918 */ /* 0x000fc00000000000 */
[----:B------:R-:W-:-:S00]  /*0290*/  NOP ;  /* 0x0000000000007918 */ /* 0x000fc00000000000 */
[----:B------:R-:W-:-:S00]  /*02a0*/  NOP ;  /* 0x0000000000007918 */ /* 0x000fc00000000000 */
[----:B------:R-:W-:-:S00]  /*02b0*/  NOP ;  /* 0x0000000000007918 */ /* 0x000fc00000000000 */
[----:B------:R-:W-:-:S00]  /*02c0*/  NOP ;  /* 0x0000000000007918 */ /* 0x000fc00000000000 */
[----:B------:R-:W-:-:S00]  /*02d0*/  NOP ;  /* 0x0000000000007918 */ /* 0x000fc00000000000 */
[----:B------:R-:W-:-:S00]  /*02e0*/  NOP ;  /* 0x0000000000007918 */ /* 0x000fc00000000000 */
[----:B------:R-:W-:-:S00]  /*02f0*/  NOP ;  /* 0x0000000000007918 */ /* 0x000fc00000000000 */
.L_x_3:


//--------------------- .text._Z13scanPrefixSumPiS_i --------------------------
	.section	.text._Z13scanPrefixSumPiS_i,"ax",@progbits
	.align	128
        .global         _Z13scanPrefixSumPiS_i
        .type           _Z13scanPrefixSumPiS_i,@function
        .size           _Z13scanPrefixSumPiS_i,(.L_x_4 - _Z13scanPrefixSumPiS_i)
        .other          _Z13scanPrefixSumPiS_i,@"STO_CUDA_ENTRY STV_DEFAULT"
_Z13scanPrefixSumPiS_i:
.text._Z13scanPrefixSumPiS_i:
[----:B------:R-:W-:Y:S01]  /*0000*/  LDC R1, c[0x0][0x37c] ;  /* 0x0000df00ff017b82 */ /* 0x000fe20000000800 */
[----:B------:R-:W0:Y:S01]  /*0010*/  S2R R3, SR_TID.X ;  /* 0x0000000000037919 */ /* 0x000e220000002100 */
[----:B------:R-:W1:Y:S06]  /*0020*/  LDCU UR4, c[0x0][0x390] ;  /* 0x00007200ff0477ac */ /* 0x000e6c0008000800 */
[----:B------:R-:W2:Y:S01]  /*0030*/  LDC.64 R6, c[0x0][0x380] ;  /* 0x0000e000ff067b82 */ /* 0x000ea20000000a00 */
[----:B------:R-:W0:Y:S01]  /*0040*/  S2R R0, SR_CTAID.X ;  /* 0x0000000000007919 */ /* 0x000e220000002500 */
[----:B------:R-:W3:Y:S01]  /*0050*/  LDCU.64 UR6, c[0x0][0x358] ;  /* 0x00006b00ff0677ac */ /* 0x000ee20008000a00 */
[----:B0-----:R-:W-:-:S04]  /*0060*/  IMAD R0, R0, 0x200, R3 ;  /* 0x0000020000007824 */ /* 0x001fc800078e0203 */
[C---:B------:R-:W-:Y:S01]  /*0070*/  VIADD R2, R0.reuse, 0x100 ;  /* 0x0000010000027836 */ /* 0x040fe20000000000 */
[C---:B-1----:R-:W-:Y:S01]  /*0080*/  ISETP.GE.AND P1, PT, R0.reuse, UR4, PT ;  /* 0x0000000400007c0c */ /* 0x042fe2000bf26270 */
[----:B--2---:R-:W-:-:S03]  /*0090*/  IMAD.WIDE R6, R0, 0x4, R6 ;  /* 0x0000000400067825 */ /* 0x004fc600078e0206 */
[----:B------:R-:W-:-:S09]  /*00a0*/  ISETP.GE.AND P0, PT, R2, UR4, PT ;  /* 0x0000000402007c0c */ /* 0x000fd2000bf06270 */
[----:B---3--:R-:W2:Y:S04]  /*00b0*/  @!P1 LDG.E R9, desc[UR6][R6.64] ;  /* 0x0000000606099981 */ /* 0x008ea8000c1e1900 */
[----:B------:R-:W3:Y:S01]  /*00c0*/  @!P0 LDG.E R11, desc[UR6][R6.64+0x400] ;  /* 0x00040006060b8981 */ /* 0x000ee2000c1e1900 */
[----:B------:R-:W0:Y:S01]  /*00d0*/  S2UR UR5, SR_CgaCtaId ;  /* 0x00000000000579c3 */ /* 0x000e220000008800 */
[----:B------:R-:W-:Y:S01]  /*00e0*/  UMOV UR4, 0x400 ;  /* 0x0000040000047882 */ /* 0x000fe20000000000 */
[C---:B------:R-:W-:Y:S02]  /*00f0*/  ISETP.GT.U32.AND P3, PT, R3.reuse, 0xff, PT ;  /* 0x000000ff0300780c */ /* 0x040fe40003f64070 */
[C---:B------:R-:W-:Y:S02]  /*0100*/  ISETP.GT.U32.AND P2, PT, R3.reuse, 0x7f, PT ;  /* 0x0000007f0300780c */ /* 0x040fe40003f44070 */
[----:B------:R-:W-:-:S02]  /*0110*/  LEA R5, R3, 0x1, 0x1 ;  /* 0x0000000103057811 */ /* 0x000fc400078e08ff */
[----:B------:R-:W-:Y:S02]  /*0120*/  P2R R15, PR, RZ, 0x2 ;  /* 0x00000002ff0f7803 */ /* 0x000fe40000000000 */
[C---:B------:R-:W-:Y:S02]  /*0130*/  ISETP.GT.U32.AND P4, PT, R3.reuse, 0x7, PT ;  /* 0x000000070300780c */ /* 0x040fe40003f84070 */
[C---:B------:R-:W-:Y:S02]  /*0140*/  ISETP.GT.U32.AND P5, PT, R3.reuse, 0x3, PT ;  /* 0x000000030300780c */ /* 0x040fe40003fa4070 */
[----:B------:R-:W-:Y:S01]  /*0150*/  ISETP.GT.U32.AND P6, PT, R3, 0x1, PT ;  /* 0x000000010300780c */ /* 0x000fe20003fc4070 */
[----:B0-----:R-:W-:-:S06]  /*0160*/  ULEA UR4, UR5, UR4, 0x18 ;  /* 0x0000000405047291 */ /* 0x001fcc000f8ec0ff */
[----:B------:R-:W-:-:S05]  /*0170*/  LEA R2, R3, UR4, 0x2 ;  /* 0x0000000403027c11 */ /* 0x000fca000f8e10ff */
[C---:B------:R-:W-:Y:S01]  /*0180*/  IMAD R4, R3.reuse, 0x4, R2 ;  /* 0x0000000403047824 */ /* 0x040fe200078e0202 */
[----:B--2---:R-:W-:Y:S04]  /*0190*/  @!P1 STS [R2], R9 ;  /* 0x0000000902009388 */ /* 0x004fe80000000800 */
[----:B---3--:R-:W-:Y:S04]  /*01a0*/  @!P0 STS [R2+0x400], R11 ;  /* 0x0004000b02008388 */ /* 0x008fe80000000800 */
[----:B------:R-:W-:Y:S01]  /*01b0*/  @P1 STS [R2], RZ ;  /* 0x000000ff02001388 */ /* 0x000fe20000000800 */
[----:B------:R-:W-:-:S03]  /*01c0*/  ISETP.GT.U32.AND P1, PT, R3, 0x3f, PT ;  /* 0x0000003f0300780c */ /* 0x000fc60003f24070 */
[----:B------:R-:W-:Y:S01]  /*01d0*/  @P0 STS [R2+0x400], RZ ;  /* 0x000400ff02000388 */ /* 0x000fe20000000800 */
[----:B------:R-:W-:Y:S06]  /*01e0*/  BAR.SYNC.DEFER_BLOCKING 0x0 ;  /* 0x0000000000007b1d */ /* 0x000fec0000010000 */
[----:B------:R-:W-:Y:S04]  /*01f0*/  @!P3 LDS R6, [R4] ;  /* 0x000000000406b984 */ /* 0x000fe80000000800 */
[----:B------:R-:W0:Y:S02]  /*0200*/  @!P3 LDS R7, [R4+0x4] ;  /* 0x000004000407b984 */ /* 0x000e240000000800 */
[----:B0-----:R-:W-:-:S02]  /*0210*/  @!P3 IADD3 R13, PT, PT, R6, R7, RZ ;  /* 0x00000007060db210 */ /* 0x001fc40007ffe0ff */
[----:B------:R-:W-:-:S03]  /*0220*/  LEA R6, R5, UR4, 0x3 ;  /* 0x0000000405067c11 */ /* 0x000fc6000f8e18ff */
[----:B------:R-:W-:Y:S01]  /*0230*/  @!P3 STS [R4+0x4], R13 ;  /* 0x0000040d0400b388 */ /* 0x000fe20000000800 */
[----:B------:R-:W-:Y:S01]  /*0240*/  BAR.SYNC.DEFER_BLOCKING 0x0 ;  /* 0x0000000000007b1d */ /* 0x000fe20000010000 */
[----:B------:R-:W-:-:S05]  /*0250*/  ISETP.GT.U32.AND P3, PT, R3, 0xf, PT ;  /* 0x0000000f0300780c */ /* 0x000fca0003f64070 */
[----:B------:R-:W-:Y:S04]  /*0260*/  @!P2 LDS R7, [R6+-0x4] ;  /* 0xfffffc000607a984 */ /* 0x000fe80000000800 */
[----:B------:R-:W0:Y:S02]  /*0270*/  @!P2 LDS R8, [R6+0x4] ;  /* 0x000004000608a984 */ /* 0x000e240000000800 */
[----:B0-----:R-:W-:Y:S02]  /*0280*/  @!P2 IMAD.IADD R9, R7, 0x1, R8 ;  /* 0x000000010709a824 */ /* 0x001fe400078e0208 */
[----:B------:R-:W-:-:S03]  /*0290*/  IMAD R7, R5, 0x8, R6 ;  /* 0x0000000805077824 */ /* 0x000fc600078e0206 */
[----:B------:R0:W-:Y:S01]  /*02a0*/  @!P2 STS [R6+0x4], R9 ;  /* 0x000004090600a388 */ /* 0x0001e20000000800 */
[----:B------:R-:W-:Y:S01]  /*02b0*/  BAR.SYNC.DEFER_BLOCKING 0x0 ;  /* 0x0000000000007b1d */ /* 0x000fe20000010000 */
[----:B------:R-:W-:Y:S01]  /*02c0*/  ISETP.GT.U32.AND P2, PT, R3, 0x1f, PT ;  /* 0x0000001f0300780c */ /* 0x000fe20003f44070 */
[----:B0-----:R-:W-:-:S04]  /*02d0*/  IMAD R9, R5, 0x38, R6 ;  /* 0x0000003805097824 */ /* 0x001fc800078e0206 */
[----:B------:R-:W-:Y:S04]  /*02e0*/  @!P1 LDS R8, [R7+-0x4] ;  /* 0xfffffc0007089984 */ /* 0x000fe80000000800 */
[----:B------:R-:W0:Y:S02]  /*02f0*/  @!P1 LDS R11, [R7+0xc] ;  /* 0x00000c00070b9984 */ /* 0x000e240000000800 */
[----:B0-----:R-:W-:Y:S02]  /*0300*/  @!P1 IMAD.IADD R10, R8, 0x1, R11 ;  /* 0x00000001080a9824 */ /* 0x001fe400078e020b */
[----:B------:R-:W-:-:S03]  /*0310*/  IMAD R8, R5, 0x18, R6 ;  /* 0x0000001805087824 */ /* 0x000fc600078e0206 */
[----:B------:R0:W-:Y:S01]  /*0320*/  @!P1 STS [R7+0xc], R10 ;  /* 0x00000c0a07009388 */ /* 0x0001e20000000800 */
[----:B------:R-:W-:Y:S01]  /*0330*/  BAR.SYNC.DEFER_BLOCKING 0x0 ;  /* 0x0000000000007b1d */ /* 0x000fe20000010000 */
[----:B------:R-:W-:Y:S01]  /*0340*/  ISETP.NE.AND P1, PT, R3, RZ, PT ;  /* 0x000000ff0300720c */ /* 0x000fe20003f25270 */
[----:B0-----:R-:W-:-:S04]  /*0350*/  IMAD R10, R5, 0x78, R6 ;  /* 0x00000078050a7824 */ /* 0x001fc800078e0206 */
[----:B------:R-:W-:Y:S04]  /*0360*/  @!P2 LDS R11, [R8+-0x4] ;  /* 0xfffffc00080ba984 */ /* 0x000fe80000000800 */
[----:B------:R-:W0:Y:S02]  /*0370*/  @!P2 LDS R12, [R8+0x1c] ;  /* 0x00001c00080ca984 */ /* 0x000e240000000800 */
[----:B0-----:R-:W-:-:S05]  /*0380*/  @!P2 IADD3 R11, PT, PT, R11, R12, RZ ;  /* 0x0000000c0b0ba210 */ /* 0x001fca0007ffe0ff */
[----:B------:R0:W-:Y:S01]  /*0390*/  @!P2 STS [R8+0x1c], R11 ;  /* 0x00001c0b0800a388 */ /* 0x0001e20000000800 */
[----:B------:R-:W-:Y:S01]  /*03a0*/  BAR.SYNC.DEFER_BLOCKING 0x0 ;  /* 0x0000000000007b1d */ /* 0x000fe20000010000 */
[C-C-:B0-----:R-:W-:Y:S02]  /*03b0*/  IMAD R11, R5.reuse, 0xf8, R6.reuse ;  /* 0x000000f8050b7824 */ /* 0x141fe400078e0206 */
[----:B------:R-:W-:-:S03]  /*03c0*/  IMAD R5, R5, 0x1f8, R6 ;  /* 0x000001f805057824 */ /* 0x000fc600078e0206 */
[----:B------:R-:W-:Y:S04]  /*03d0*/  @!P3 LDS R12, [R9+-0x4] ;  /* 0xfffffc00090cb984 */ /* 0x000fe80000000800 */
[----:B------:R-:W0:Y:S02]  /*03e0*/  @!P3 LDS R13, [R9+0x3c] ;  /* 0x00003c00090db984 */ /* 0x000e240000000800 */
[----:B0-----:R-:W-:-:S05]  /*03f0*/  @!P3 IMAD.IADD R12, R12, 0x1, R13 ;  /* 0x000000010c0cb824 */ /* 0x001fca00078e020d */
[----:B------:R-:W-:Y:S01]  /*0400*/  @!P3 STS [R9+0x3c], R12 ;  /* 0x00003c0c0900b388 */ /* 0x000fe20000000800 */
[----:B------:R-:W-:Y:S06]  /*0410*/  BAR.SYNC.DEFER_BLOCKING 0x0 ;  /* 0x0000000000007b1d */ /* 0x000fec0000010000 */
[----:B------:R-:W-:Y:S04]  /*0420*/  @!P4 LDS R13, [R10+-0x4] ;  /* 0xfffffc000a0dc984 */ /* 0x000fe80000000800 */
[----:B------:R-:W0:Y:S02]  /*0430*/  @!P4 LDS R14, [R10+0x7c] ;  /* 0x00007c000a0ec984 */ /* 0x000e240000000800 */
[----:B0-----:R-:W-:-:S05]  /*0440*/  @!P4 IMAD.IADD R13, R13, 0x1, R14 ;  /* 0x000000010d0dc824 */ /* 0x001fca00078e020e */
[----:B------:R-:W-:Y:S01]  /*0450*/  @!P4 STS [R10+0x7c], R13 ;  /* 0x00007c0d0a00c388 */ /* 0x000fe20000000800 */
[----:B------:R-:W-:Y:S06]  /*0460*/  BAR.SYNC.DEFER_BLOCKING 0x0 ;  /* 0x0000000000007b1d */ /* 0x000fec0000010000 */
[----:B------:R-:W-:Y:S04]  /*0470*/  @!P5 LDS R14, [R11+-0x4] ;  /* 0xfffffc000b0ed984 */ /* 0x000fe80000000800 */
[----:B------:R-:W0:Y:S02]  /*0480*/  @!P5 LDS R17, [R11+0xfc] ;  /* 0x0000fc000b11d984 */ /* 0x000e240000000800 */
[----:B0-----:R-:W-:-:S05]  /*0490*/  @!P5 IADD3 R14, PT, PT, R14, R17, RZ ;  /* 0x000000110e0ed210 */ /* 0x001fca0007ffe0ff */
[----:B------:R-:W-:Y:S01]  /*04a0*/  @!P5 STS [R11+0xfc], R14 ;  /* 0x0000fc0e0b00d388 */ /* 0x000fe20000000800 */
[----:B------:R-:W-:Y:S06]  /*04b0*/  BAR.SYNC.DEFER_BLOCKING 0x0 ;  /* 0x0000000000007b1d */ /* 0x000fec0000010000 */
[----:B------:R-:W-:Y:S04]  /*04c0*/  @!P6 LDS R12, [R5+-0x4] ;  /* 0xfffffc00050ce984 */ /* 0x000fe80000000800 */
[----:B------:R-:W0:Y:S02]  /*04d0*/  @!P6 LDS R13, [R5+0x1fc] ;  /* 0x0001fc00050de984 */ /* 0x000e240000000800 */
[----:B0-----:R-:W-:-:S05]  /*04e0*/  @!P6 IMAD.IADD R12, R12, 0x1, R13 ;  /* 0x000000010c0ce824 */ /* 0x001fca00078e020d */
[----:B------:R-:W-:Y:S01]  /*04f0*/  @!P6 STS [R5+0x1fc], R12 ;  /* 0x0001fc0c0500e388 */ /* 0x000fe20000000800 */
[----:B------:R-:W-:Y:S06]  /*0500*/  BAR.SYNC.DEFER_BLOCKING 0x0 ;  /* 0x0000000000007b1d */ /* 0x000fec0000010000 */
[----:B------:R-:W-:Y:S02]  /*0510*/  @!P1 STS [UR4+0x7fc], RZ ;  /* 0x0007fcffff009988 */ /* 0x000fe40008000804 */
[----:B------:R-:W-:Y:S06]  /*0520*/  BAR.SYNC.DEFER_BLOCKING 0x0 ;  /* 0x0000000000007b1d */ /* 0x000fec0000010000 */
[----:B------:R-:W-:Y:S04]  /*0530*/  @!P1 LDS R13, [UR4+0x3fc] ;  /* 0x0003fc04ff0d9984 */ /* 0x000fe80008000800 */
[----:B------:R-:W0:Y:S02]  /*0540*/  @!P1 LDS R14, [UR4+0x7fc] ;  /* 0x0007fc04ff0e9984 */ /* 0x000e240008000800 */
[----:B0-----:R-:W-:-:S02]  /*0550*/  @!P1 IMAD.IADD R13, R13, 0x1, R14 ;  /* 0x000000010d0d9824 */ /* 0x001fc400078e020e */
[----:B------:R-:W-:Y:S04]  /*0560*/  @!P1 STS [UR4+0x3fc], R14 ;  /* 0x0003fc0eff009988 */ /* 0x000fe80008000804 */
[----:B------:R-:W-:Y:S01]  /*0570*/  @!P1 STS [UR4+0x7fc], R13 ;  /* 0x0007fc0dff009988 */ /* 0x000fe20008000804 */
[----:B------:R-:W-:Y:S01]  /*0580*/  BAR.SYNC.DEFER_BLOCKING 0x0 ;  /* 0x0000000000007b1d */ /* 0x000fe20000010000 */
[----:B------:R-:W-:-:S05]  /*0590*/  ISETP.NE.AND P1, PT, R15, RZ, PT ;  /* 0x000000ff0f00720c */ /* 0x000fca0003f25270 */
[----:B------:R-:W-:Y:S04]  /*05a0*/  @!P6 LDS R12, [R5+-0x4] ;  /* 0xfffffc00050ce984 */ /* 0x000fe80000000800 */
[----:B------:R-:W0:Y:S02]  /*05b0*/  @!P6 LDS R15, [R5+0x1fc] ;  /* 0x0001fc00050fe984 */ /* 0x000e240000000800 */
[----:B0-----:R-:W-:Y:S02]  /*05c0*/  @!P6 IADD3 R12, PT, PT, R12, R15, RZ ;  /* 0x0000000f0c0ce210 */ /* 0x001fe40007ffe0ff */
[----:B------:R-:W-:Y:S04]  /*05d0*/  @!P6 STS [R5+-0x4], R15 ;  /* 0xfffffc0f0500e388 */ /* 0x000fe80000000800 */
[----:B------:R-:W-:Y:S01]  /*05e0*/  @!P6 STS [R5+0x1fc], R12 ;  /* 0x0001fc0c0500e388 */ /* 0x000fe20000000800 */
[----:B------:R-:W-:Y:S01]  /*05f0*/  BAR.SYNC.DEFER_BLOCKING 0x0 ;  /* 0x0000000000007b1d */ /* 0x000fe20000010000 */
[----:B------:R-:W-:-:S05]  /*0600*/  ISETP.GT.U32.AND P6, PT, R3, 0x3f, PT ;  /* 0x0000003f0300780c */ /* 0x000fca0003fc4070 */
[----:B------:R-:W-:Y:S04]  /*0610*/  @!P5 LDS R16, [R11+-0x4] ;  /* 0xfffffc000b10d984 */ /* 0x000fe80000000800 */
[----:B------:R-:W0:Y:S02]  /*0620*/  @!P5 LDS R17, [R11+0xfc] ;  /* 0x0000fc000b11d984 */ /* 0x000e240000000800 */
[----:B0-----:R-:W-:Y:S02]  /*0630*/  @!P5 IMAD.IADD R16, R16, 0x1, R17 ;  /* 0x000000011010d824 */ /* 0x001fe400078e0211 */
        /* <DEDUP_REMOVED lines=9> */
[----:B------:R-:W-:Y:S06]  /*06d0*/  BAR.SYNC.DEFER_BLOCKING 0x0 ;  /* 0x0000000000007b1d */ /* 0x000fec0000010000 */
[----:B------:R-:W-:Y:S04]  /*06e0*/  @!P3 LDS R5, [R9+-0x4] ;  /* 0xfffffc000905b984 */ /* 0x000fe80000000800 */
[----:B------:R-:W0:Y:S02]  /*06f0*/  @!P3 LDS R12, [R9+0x3c] ;  /* 0x00003c00090cb984 */ /* 0x000e240000000800 */
[----:B0-----:R-:W-:-:S02]  /*0700*/  @!P3 IADD3 R18, PT, PT, R5, R12, RZ ;  /* 0x0000000c0512b210 */ /* 0x001fc40007ffe0ff */
[----:B------:R-:W-:Y:S04]  /*0710*/  @!P3 STS [R9+-0x4], R12 ;  /* 0xfffffc0c0900b388 */ /* 0x000fe80000000800 */
[----:B------:R-:W-:Y:S01]  /*0720*/  @!P3 STS [R9+0x3c], R18 ;  /* 0x00003c120900b388 */ /* 0x000fe20000000800 */
[----:B------:R-:W-:Y:S06]  /*0730*/  BAR.SYNC.DEFER_BLOCKING 0x0 ;  /* 0x0000000000007b1d */ /* 0x000fec0000010000 */
[----:B------:R-:W-:Y:S04]  /*0740*/  @!P2 LDS R5, [R8+-0x4] ;  /* 0xfffffc000805a984 */ /* 0x000fe80000000800 */
[----:B------:R-:W0:Y:S02]  /*0750*/  @!P2 LDS R11, [R8+0x1c] ;  /* 0x00001c00080ba984 */ /* 0x000e240000000800 */
[----:B0-----:R-:W-:-:S02]  /*0760*/  @!P2 IMAD.IADD R5, R5, 0x1, R11 ;  /* 0x000000010505a824 */ /* 0x001fc400078e020b */
        /* <DEDUP_REMOVED lines=8> */
[----:B------:R-:W-:Y:S01]  /*07f0*/  BAR.SYNC.DEFER_BLOCKING 0x0 ;  /* 0x0000000000007b1d */ /* 0x000fe20000010000 */
[----:B------:R-:W-:-:S05]  /*0800*/  ISETP.GT.U32.AND P6, PT, R3, 0xff, PT ;  /* 0x000000ff0300780c */ /* 0x000fca0003fc4070 */
[----:B------:R-:W-:Y:S04]  /*0810*/  @!P5 LDS R9, [R6+-0x4] ;  /* 0xfffffc000609d984 */ /* 0x000fe80000000800 */
[----:B------:R-:W0:Y:S02]  /*0820*/  @!P5 LDS R12, [R6+0x4] ;  /* 0x00000400060cd984 */ /* 0x000e240000000800 */
[----:B0-----:R-:W-:Y:S02]  /*0830*/  @!P5 IADD3 R11, PT, PT, R9, R12, RZ ;  /* 0x0000000c090bd210 */ /* 0x001fe40007ffe0ff */
[----:B------:R-:W-:Y:S01]  /*0840*/  @!P5 STS [R6+-0x4], R12 ;  /* 0xfffffc0c0600d388 */ /* 0x000fe20000000800 */
[----:B------:R-:W0:Y:S03]  /*0850*/  LDC.64 R8, c[0x0][0x388] ;  /* 0x0000e200ff087b82 */ /* 0x000e260000000a00 */
[----:B------:R-:W-:Y:S05]  /*0860*/  @!P5 STS [R6+0x4], R11 ;  /* 0x0000040b0600d388 */ /* 0x000fea0000000800 */
[----:B------:R-:W-:Y:S01]  /*0870*/  BAR.SYNC.DEFER_BLOCKING 0x0 ;  /* 0x0000000000007b1d */ /* 0x000fe20000010000 */
[----:B0-----:R-:W-:-:S05]  /*0880*/  IMAD.WIDE R8, R0, 0x4, R8 ;  /* 0x0000000400087825 */ /* 0x001fca00078e0208 */
[----:B------:R-:W-:Y:S04]  /*0890*/  @!P6 LDS R3, [R4] ;  /* 0x000000000403e984 */ /* 0x000fe80000000800 */
[----:B------:R-:W0:Y:S02]  /*08a0*/  @!P6 LDS R5, [R4+0x4] ;  /* 0x000004000405e984 */ /* 0x000e240000000800 */
[----:B0-----:R-:W-:Y:S02]  /*08b0*/  @!P6 IMAD.IADD R3, R3, 0x1, R5 ;  /* 0x000000010303e824 */ /* 0x001fe400078e0205 */
[----:B------:R-:W-:Y:S04]  /*08c0*/  @!P6 STS [R4], R5 ;  /* 0x000000050400e388 */ /* 0x000fe80000000800 */
[----:B------:R-:W-:Y:S01]  /*08d0*/  @!P6 STS [R4+0x4], R3 ;  /* 0x000004030400e388 */ /* 0x000fe20000000800 */
[----:B------:R-:W-:Y:S06]  /*08e0*/  BAR.SYNC.DEFER_BLOCKING 0x0 ;  /* 0x0000000000007b1d */ /* 0x000fec0000010000 */
[----:B------:R-:W0:Y:S04]  /*08f0*/  @!P1 LDS R7, [R2] ;  /* 0x0000000002079984 */ /* 0x000e280000000800 */
[----:B0-----:R0:W-:Y:S01]  /*0900*/  @!P1 STG.E desc[UR6][R8.64], R7 ;  /* 0x0000000708009986 */ /* 0x0011e2000c101906 */
[----:B------:R-:W-:Y:S05]  /*0910*/  @P0 EXIT ;  /* 0x000000000000094d */ /* 0x000fea0003800000 */
[----:B------:R-:W1:Y:S04]  /*0920*/  LDS R3, [R2+0x400] ;  /* 0x0004000002037984 */ /* 0x000e680000000800 */
[----:B-1----:R-:W-:Y:S01]  /*0930*/  STG.E desc[UR6][R8.64+0x400], R3 ;  /* 0x0004000308007986 */ /* 0x002fe2000c101906 */
[----:B------:R-:W-:Y:S05]  /*0940*/  EXIT ;  /* 0x000000000000794d */ /* 0x000fea0003800000 */
.L_x_1:
        /* <DEDUP_REMOVED lines=11> */
.L_x_4:


//--------------------- .text._Z13convolution1DPKfPfi --------------------------
	.section	.text._Z13convolution1DPKfPfi,"ax",@progbits
	.align	128
        .global         _Z13convolution1DPKfPfi
        .type           _Z13convolution1DPKfPfi,@function
        .size           _Z13convolution1DPKfPfi,(.L_x_5 - _Z13convolution1DPKfPfi)
        .other          _Z13convolution1DPKfPfi,@"STO_CUDA_ENTRY STV_DEFAULT"
_Z13convolution1DPKfPfi:
.text._Z13convolution1DPKfPfi:
[----:B------:R-:W-:Y:S01]  /*0000*/  LDC R1, c[0x0][0x37c] ;  /* 0x0000df00ff017b82 */ /* 0x000fe20000000800 */
[----:B------:R-:W0:Y:S07]  /*0010*/  S2R R0, SR_TID.X ;  /* 0x0000000000007919 */ /* 0x000e2e0000002100 */
[----:B------:R-:W0:Y:S01]  /*0020*/  S2UR UR5, SR_CTAID.X ;  /* 0x00000000000579c3 */ /* 0x000e220000002500 */
[----:B------:R-:W1:Y:S07]  /*0030*/  LDCU UR4, c[0x0][0x390] ;  /* 0x00007200ff0477ac */ /* 0x000e6e0008000800 */
[----:B------:R-:W0:Y:S01]  /*0040*/  LDC R9, c[0x0][0x360] ;  /* 0x0000d800ff097b82 */ /* 0x000e220000000800 */
[----:B-1----:R-:W-:Y:S01]  /*0050*/  UIADD3 UR4, UPT, UPT, UR4, -0x1, URZ ;  /* 0xffffffff04047890 */ /* 0x002fe2000fffe0ff */
[----:B0-----:R-:W-:-:S05]  /*0060*/  IMAD R9, R9, UR5, R0 ;  /* 0x0000000509097c24 */ /* 0x001fca000f8e0200 */
[----:B------:R-:W-:-:S04]  /*0070*/  ISETP.GE.AND P0, PT, R9, UR4, PT ;  /* 0x0000000409007c0c */ /* 0x000fc8000bf06270 */
[----:B------:R-:W-:-:S13]  /*0080*/  ISETP.LT.OR P0, PT, R9, 0x1, P0 ;  /* 0x000000010900780c */ /* 0x000fda0000701670 */
[----:B------:R-:W-:Y:S05]  /*0090*/  @P0 EXIT ;  /* 0x000000000000094d */ /* 0x000fea0003800000 */
[----:B------:R-:W0:Y:S01]  /*00a0*/  LDC.64 R4, c[0x0][0x380] ;  /* 0x0000e000ff047b82 */ /* 0x000e220000000a00 */
[----:B------:R-:W1:Y:S01]  /*00b0*/  LDCU.64 UR4, c[0x0][0x358] ;  /* 0x00006b00ff0477ac */ /* 0x000e620008000a00 */
[----:B------:R-:W-:-:S06]  /*00c0*/  IADD3 R3, PT, PT, R9, -0x1, RZ ;  /* 0xffffffff09037810 */ /* 0x000fcc0007ffe0ff */
[----:B------:R-:W2:Y:S01]  /*00d0*/  LDC.64 R6, c[0x0][0x388] ;  /* 0x0000e200ff067b82 */ /* 0x000ea20000000a00 */
[----:B0-----:R-:W-:-:S04]  /*00e0*/  IMAD.WIDE.U32 R2, R3, 0x4, R4 ;  /* 0x0000000403027825 */ /* 0x001fc800078e0004 */
[C---:B------:R-:W-:Y:S01]  /*00f0*/  IMAD.WIDE.U32 R4, R9.reuse, 0x4, R4 ;  /* 0x0000000409047825 */ /* 0x040fe200078e0004 */
[----:B-1----:R-:W3:Y:S04]  /*0100*/  LDG.E R0, desc[UR4][R2.64] ;  /* 0x0000000402007981 */ /* 0x002ee8000c1e1900 */
[----:B------:R-:W3:Y:S04]  /*0110*/  LDG.E R11, desc[UR4][R4.64] ;  /* 0x00000004040b7981 */ /* 0x000ee8000c1e1900 */
[----:B------:R-:W4:Y:S01]  /*0120*/  LDG.E R13, desc[UR4][R4.64+0x4] ;  /* 0x00000404040d7981 */ /* 0x000f22000c1e1900 */
[----:B--2---:R-:W-:-:S04]  /*0130*/  IMAD.WIDE.U32 R6, R9, 0x4, R6 ;  /* 0x0000000409067825 */ /* 0x004fc800078e0006 */
[----:B---3--:R-:W-:-:S04]  /*0140*/  FFMA R0, RZ, R11, R0 ;  /* 0x0000000bff007223 */ /* 0x008fc80000000000 */
[----:B----4-:R-:W-:-:S05]  /*0150*/  FADD R13, R0, -R13 ;  /* 0x8000000d000d7221 */ /* 0x010fca0000000000 */
[----:B------:R-:W-:Y:S01]  /*0160*/  STG.E desc[UR4][R6.64], R13 ;  /* 0x0000000d06007986 */ /* 0x000fe2000c101904 */
[----:B------:R-:W-:Y:S05]  /*0170*/  EXIT ;  /* 0x000000000000794d */ /* 0x000fea0003800000 */
.L_x_2:
        /* <DEDUP_REMOVED lines=16> */
.L_x_5:


//--------------------- .nv.shared.reserved.0     --------------------------
	.section	.nv.shared.reserved.0,"aw",@nobits
	.weak		__nv_reservedSMEM_offset_0_alias
	.size		__nv_reservedSMEM_offset_0_alias, 0, 64
	.other		__nv_reservedSMEM_offset_0_alias,@"STO_CUDA_RESERVED_SHARED STV_DEFAULT"
__nv_reservedSMEM_offset_0_alias:
	.zero		0
	.zero		64


//--------------------- .nv.shared._Z13scanPrefixSumPiS_i --------------------------
	.section	.nv.shared._Z13scanPrefixSumPiS_i,"aw",@nobits
	.sectionflags	@""
	.align	4
.nv.shared._Z13scanPrefixSumPiS_i:
	.zero		3072


//--------------------- .nv.constant0._Z15histogramAtomicPiS_ii --------------------------
	.section	.nv.constant0._Z15histogramAtomicPiS_ii,"a",@progbits
	.sectionflags	@""
	.align	4
.nv.constant0._Z15histogramAtomicPiS_ii:
	.zero		920


//--------------------- .nv.constant0._Z13scanPrefixSumPiS_i --------------------------
	.section	.nv.constant0._Z13scanPrefixSumPiS_i,"a",@progbits
	.sectionflags	@""
	.align	4
.nv.constant0._Z13scanPrefixSumPiS_i:
	.zero		916


//--------------------- .nv.constant0._Z13convolution1DPKfPfi --------------------------
	.section	.nv.constant0._Z13convolution1DPKfPfi,"a",@progbits
	.sectionflags	@""
	.align	4
.nv.constant0._Z13convolution1DPKfPfi:
	.zero		916


//--------------------- SYMBOLS --------------------------

	.type		.nv.reservedSmem.offset0,@object
	.size		.nv.reservedSmem.offset0,0x4
	.type		.nv.reservedSmem.cap,@object
	.size		.nv.reservedSmem.cap,0x4
